	.headerflags	@"EF_CUDA_TEXMODE_UNIFIED EF_CUDA_64BIT_ADDRESS EF_CUDA_ACCELERATORS EF_CUDA_SM90 EF_CUDA_VIRTUAL_SM(EF_CUDA_SM90)"
	.elftype	@"ET_EXEC"


//--------------------- .nv.info                  --------------------------
	.section	.nv.info,"",@"SHT_CUDA_INFO"
	.align	4


	//----- nvinfo : EIATTR_REGCOUNT
	.align		4
        /*0000*/ 	.byte	0x04, 0x2f
        /*0002*/ 	.short	(.L_1 - .L_0)
	.align		4
.L_0:
        /*0004*/ 	.word	index@(triton_poi_fused_cat_29)
        /*0008*/ 	.word	0x00000010


	//----- nvinfo : EIATTR_MIN_STACK_SIZE
	.align		4
.L_1:
        /*000c*/ 	.byte	0x04, 0x12
        /*000e*/ 	.short	(.L_3 - .L_2)
	.align		4
.L_2:
        /*0010*/ 	.word	index@(triton_poi_fused_cat_29)
        /*0014*/ 	.word	0x00000000


	//----- nvinfo : EIATTR_FRAME_SIZE
	.align		4
.L_3:
        /*0018*/ 	.byte	0x04, 0x11
        /*001a*/ 	.short	(.L_5 - .L_4)
	.align		4
.L_4:
        /*001c*/ 	.word	index@(triton_poi_fused_cat_29)
        /*0020*/ 	.word	0x00000000


	//----- nvinfo : EIATTR_MIN_STACK_SIZE
	.align		4
.L_5:
        /*0024*/ 	.byte	0x04, 0x12
        /*0026*/ 	.short	(.L_7 - .L_6)
	.align		4
.L_6:
        /*0028*/ 	.word	index@(triton_poi_fused_cat_29)
        /*002c*/ 	.word	0x00000000
.L_7:


//--------------------- .nv.info.triton_poi_fused_cat_29 --------------------------
	.section	.nv.info.triton_poi_fused_cat_29,"",@"SHT_CUDA_INFO"
	.sectionflags	@""
	.align	4


	//----- nvinfo : EIATTR_CUDA_API_VERSION
	.align		4
        /*0000*/ 	.byte	0x04, 0x37
        /*0002*/ 	.short	(.L_9 - .L_8)
.L_8:
        /*0004*/ 	.word	0x0000007c


	//----- nvinfo : EIATTR_KPARAM_INFO
	.align		4
.L_9:
        /*0008*/ 	.byte	0x04, 0x17
        /*000a*/ 	.short	(.L_11 - .L_10)
.L_10:
        /*000c*/ 	.word	0x00000000
        /*0010*/ 	.short	0x0004
        /*0012*/ 	.short	0x0020
        /*0014*/ 	.byte	0x00, 0xf0, 0x11, 0x00


	//----- nvinfo : EIATTR_KPARAM_INFO
	.align		4
.L_11:
        /*0018*/ 	.byte	0x04, 0x17
        /*001a*/ 	.short	(.L_13 - .L_12)
.L_12:
        /*001c*/ 	.word	0x00000000
        /*0020*/ 	.short	0x0003
        /*0022*/ 	.short	0x0018
        /*0024*/ 	.byte	0x00, 0xf4, 0x21, 0x00


	//----- nvinfo : EIATTR_KPARAM_INFO
	.align		4
.L_13:
        /*0028*/ 	.byte	0x04, 0x17
        /*002a*/ 	.short	(.L_15 - .L_14)
.L_14:
        /*002c*/ 	.word	0x00000000
        /*0030*/ 	.short	0x0002
        /*0032*/ 	.short	0x0010
        /*0034*/ 	.byte	0x00, 0xf4, 0x21, 0x00


	//----- nvinfo : EIATTR_KPARAM_INFO
	.align		4
.L_15:
        /*0038*/ 	.byte	0x04, 0x17
        /*003a*/ 	.short	(.L_17 - .L_16)
.L_16:
        /*003c*/ 	.word	0x00000000
        /*0040*/ 	.short	0x0001
        /*0042*/ 	.short	0x0008
        /*0044*/ 	.byte	0x00, 0xf4, 0x21, 0x00


	//----- nvinfo : EIATTR_KPARAM_INFO
	.align		4
.L_17:
        /*0048*/ 	.byte	0x04, 0x17
        /*004a*/ 	.short	(.L_19 - .L_18)
.L_18:
        /*004c*/ 	.word	0x00000000
        /*0050*/ 	.short	0x0000
        /*0052*/ 	.short	0x0000
        /*0054*/ 	.byte	0x00, 0xf4, 0x21, 0x00


	//----- nvinfo : EIATTR_SPARSE_MMA_MASK
	.align		4
.L_19:
        /*0058*/ 	.byte	0x03, 0x50
        /*005a*/ 	.short	0x0000


	//----- nvinfo : EIATTR_MAXREG_COUNT
	.align		4
        /*005c*/ 	.byte	0x03, 0x1b
        /*005e*/ 	.short	0x00ff


	//----- nvinfo : EIATTR_EXIT_INSTR_OFFSETS
	.align		4
        /*0060*/ 	.byte	0x04, 0x1c
        /*0062*/ 	.short	(.L_21 - .L_20)


	//   ....[0]....
.L_20:
        /*0064*/ 	.word	0x00000220


	//----- nvinfo : EIATTR_REQNTID
	.align		4
.L_21:
        /*0068*/ 	.byte	0x04, 0x10
        /*006a*/ 	.short	(.L_23 - .L_22)
.L_22:
        /*006c*/ 	.word	0x00000080
        /*0070*/ 	.word	0x00000001
        /*0074*/ 	.word	0x00000001


	//----- nvinfo : EIATTR_CBANK_PARAM_SIZE
	.align		4
.L_23:
        /*0078*/ 	.byte	0x03, 0x19
        /*007a*/ 	.short	0x0024


	//----- nvinfo : EIATTR_PARAM_CBANK
	.align		4
        /*007c*/ 	.byte	0x04, 0x0a
        /*007e*/ 	.short	(.L_25 - .L_24)
	.align		4
.L_24:
        /*0080*/ 	.word	index@(.nv.constant0.triton_poi_fused_cat_29)
        /*0084*/ 	.short	0x0210
        /*0086*/ 	.short	0x0024


	//----- nvinfo : EIATTR_SW_WAR
	.align		4
.L_25:
        /*0088*/ 	.byte	0x04, 0x36
        /*008a*/ 	.short	(.L_27 - .L_26)
.L_26:
        /*008c*/ 	.word	0x00000008
.L_27:


//--------------------- .nv.callgraph             --------------------------
	.section	.nv.callgraph,"",@"SHT_CUDA_CALLGRAPH"
	.align	4
	.sectionentsize	8
	.align		4
        /*0000*/ 	.word	0x00000000
	.align		4
        /*0004*/ 	.word	0xffffffff
	.align		4
        /*0008*/ 	.word	0x00000000
	.align		4
        /*000c*/ 	.word	0xfffffffe
	.align		4
        /*0010*/ 	.word	0x00000000
	.align		4
        /*0014*/ 	.word	0xfffffffd
	.align		4
        /*0018*/ 	.word	0x00000000
	.align		4
        /*001c*/ 	.word	0xfffffffc


//--------------------- .text.triton_poi_fused_cat_29 --------------------------
	.section	.text.triton_poi_fused_cat_29,"ax",@progbits
	.align	128
        .global         triton_poi_fused_cat_29
        .type           triton_poi_fused_cat_29,@function
        .size           triton_poi_fused_cat_29,(.L_x_1 - triton_poi_fused_cat_29)
        .other          triton_poi_fused_cat_29,@"STO_CUDA_ENTRY STV_DEFAULT"
triton_poi_fused_cat_29:
.text.triton_poi_fused_cat_29:
[----:B------:R-:W-:Y:S01]  /*0000*/  LDC R1, c[0x0][0x28] ;  /* 0x00000a00ff017b82 */ /* 0x000fe20000000800 */
[----:B------:R-:W1:Y:S07]  /*0010*/  S2R R0, SR_TID.X ;  /* 0x0000000000007919 */ /* 0x000e6e0000002100 */
[----:B------:R-:W2:Y:S01]  /*0020*/  LDC.64 R4, c[0x0][0x210] ;  /* 0x00008400ff047b82 */ /* 0x000ea20000000a00 */
[----:B------:R-:W-:Y:S01]  /*0030*/  ULDC.64 UR4, c[0x0][0x208] ;  /* 0x0000820000047ab9 */ /* 0x000fe20000000a00 */
[----:B------:R-:W3:Y:S06]  /*0040*/  S2R R3, SR_CTAID.X ;  /* 0x0000000000037919 */ /* 0x000eec0000002500 */
[----:B------:R-:W4:Y:S01]  /*0050*/  LDC.64 R6, c[0x0][0x218] ;  /* 0x00008600ff067b82 */ /* 0x000f220000000a00 */
[----:B-1----:R-:W-:-:S02]  /*0060*/  LOP3.LUT R0, R0, 0x7f, RZ, 0xc0, !PT ;  /* 0x0000007f00007812 */ /* 0x002fc400078ec0ff */
[----:B---3--:R-:W-:-:S03]  /*0070*/  SHF.R.S32.HI R8, RZ, 0x18, R3 ;  /* 0x00000018ff087819 */ /* 0x008fc60000011403 */
[----:B------:R-:W-:Y:S02]  /*0080*/  IMAD R9, R3, 0x80, R0 ;  /* 0x0000008003097824 */ /* 0x000fe400078e0200 */
[----:B------:R-:W1:Y:S01]  /*0090*/  LDC.64 R2, c[0x0][0x220] ;  /* 0x00008800ff027b82 */ /* 0x000e620000000a00 */
[----:B------:R-:W-:Y:S01]  /*00a0*/  SGXT R8, R8, 0x1 ;  /* 0x000000010808781a */ /* 0x000fe20000000200 */
[----:B--2---:R-:W-:Y:S01]  /*00b0*/  IMAD.WIDE R4, R9, 0x4, R4 ;  /* 0x0000000409047825 */ /* 0x004fe200078e0204 */
[----:B------:R-:W-:Y:S02]  /*00c0*/  SHF.R.S32.HI R0, RZ, 0x1f, R9 ;  /* 0x0000001fff007819 */ /* 0x000fe40000011409 */
[-C--:B------:R-:W-:Y:S02]  /*00d0*/  LEA.HI R10, R8, R9.reuse, RZ, 0xd ;  /* 0x00000009080a7211 */ /* 0x080fe400078f68ff */
[----:B------:R-:W-:Y:S01]  /*00e0*/  LEA.HI R0, R0, R9, RZ, 0x7 ;  /* 0x0000000900007211 */ /* 0x000fe200078f38ff */
[----:B------:R-:W2:Y:S01]  /*00f0*/  LDG.E R4, desc[UR4][R4.64] ;  /* 0x0000000404047981 */ /* 0x000ea2000c1e1900 */
[----:B------:R-:W-:-:S02]  /*0100*/  SHF.R.S32.HI R11, RZ, 0xd, R10 ;  /* 0x0000000dff0b7819 */ /* 0x000fc4000001140a */
[----:B------:R-:W-:-:S05]  /*0110*/  LOP3.LUT R8, R0, 0xffffff80, RZ, 0xc0, !PT ;  /* 0xffffff8000087812 */ /* 0x000fca00078ec0ff */
[----:B------:R-:W-:Y:S02]  /*0120*/  IMAD.IADD R10, R9, 0x1, -R8 ;  /* 0x00000001090a7824 */ /* 0x000fe400078e0a08 */
[----:B------:R-:W3:Y:S03]  /*0130*/  LDC.64 R8, c[0x0][0x228] ;  /* 0x00008a00ff087b82 */ /* 0x000ee60000000a00 */
[----:B------:R-:W-:-:S05]  /*0140*/  LEA R11, R11, R10, 0x7 ;  /* 0x0000000a0b0b7211 */ /* 0x000fca00078e38ff */
[----:B----4-:R-:W-:-:S04]  /*0150*/  IMAD.WIDE R6, R11, 0x4, R6 ;  /* 0x000000040b067825 */ /* 0x010fc800078e0206 */
[----:B-1----:R-:W-:Y:S02]  /*0160*/  IMAD.WIDE R2, R11, 0x4, R2 ;  /* 0x000000040b027825 */ /* 0x002fe400078e0202 */
[----:B------:R-:W2:Y:S04]  /*0170*/  LDG.E.EL R7, desc[UR4][R6.64] ;  /* 0x0000000406077981 */ /* 0x000ea8000c2e1900 */
[----:B------:R-:W4:Y:S01]  /*0180*/  LDG.E.EL R2, desc[UR4][R2.64] ;  /* 0x0000000402027981 */ /* 0x000f22000c2e1900 */
[----:B------:R-:W-:-:S05]  /*0190*/  IMAD.SHL.U32 R0, R0, 0x2, RZ ;  /* 0x0000000200007824 */ /* 0x000fca00078e00ff */
[----:B------:R-:W-:-:S04]  /*01a0*/  LOP3.LUT R13, R0, 0xffffff00, RZ, 0xc0, !PT ;  /* 0xffffff00000d7812 */ /* 0x000fc800078ec0ff */
[----:B------:R-:W-:Y:S01]  /*01b0*/  IADD3 R13, R10, R13, RZ ;  /* 0x0000000d0a0d7210 */ /* 0x000fe20007ffe0ff */
[----:B--2---:R-:W-:-:S04]  /*01c0*/  FADD R11, R4, -R7 ;  /* 0x80000007040b7221 */ /* 0x004fc80000000000 */
[----:B----4-:R-:W-:-:S05]  /*01d0*/  FMUL R11, R2, R11 ;  /* 0x0000000b020b7220 */ /* 0x010fca0000400000 */
[----:B------:R-:W-:Y:S01]  /*01e0*/  FSETP.GT.AND P0, PT, R11, RZ, PT ;  /* 0x000000ff0b00720b */ /* 0x000fe20003f04000 */
[----:B---3--:R-:W-:-:S12]  /*01f0*/  IMAD.WIDE R4, R13, 0x4, R8 ;  /* 0x000000040d047825 */ /* 0x008fd800078e0208 */
[----:B------:R-:W-:-:S05]  /*0200*/  @!P0 FMUL R11, R11, 0.10000000149011611938 ;  /* 0x3dcccccd0b0b8820 */ /* 0x000fca0000400000 */
[----:B------:R-:W-:Y:S01]  /*0210*/  STG.E desc[UR4][R4.64], R11 ;  /* 0x0000000b04007986 */ /* 0x000fe2000c101904 */
[----:B------:R-:W-:Y:S05]  /*0220*/  EXIT ;  /* 0x000000000000794d */ /* 0x000fea0003800000 */
.L_x_0:
[----:B------:R-:W-:-:S00]  /*0230*/  BRA `(.L_x_0) ;  /* 0xfffffffc00fc7947 */ /* 0x000fc0000383ffff */
[----:B------:R-:W-:-:S00]  /*0240*/  NOP ;  /* 0x0000000000007918 */ /* 0x000fc00000000000 */
        /* <DEDUP_REMOVED lines=11> */
.L_x_1:


//--------------------- .nv.constant0.triton_poi_fused_cat_29 --------------------------
	.section	.nv.constant0.triton_poi_fused_cat_29,"a",@progbits
	.sectionflags	@""
	.align	4
.nv.constant0.triton_poi_fused_cat_29:
	.zero		564
